	.headerflags	@"EF_CUDA_TEXMODE_UNIFIED EF_CUDA_64BIT_ADDRESS EF_CUDA_ACCELERATORS EF_CUDA_SM90 EF_CUDA_VIRTUAL_SM(EF_CUDA_SM90)"
	.elftype	@"ET_EXEC"


//--------------------- .nv.info                  --------------------------
	.section	.nv.info,"",@"SHT_CUDA_INFO"
	.align	4


	//----- nvinfo : EIATTR_REGCOUNT
	.align		4
        /*0000*/ 	.byte	0x04, 0x2f
        /*0002*/ 	.short	(.L_3 - .L_2)
	.align		4
.L_2:
        /*0004*/ 	.word	index@(triton_poi_fused__native_batch_norm_legit_no_training_relu_14)
        /*0008*/ 	.word	0x00000020


	//----- nvinfo : EIATTR_MIN_STACK_SIZE
	.align		4
.L_3:
        /*000c*/ 	.byte	0x04, 0x12
        /*000e*/ 	.short	(.L_5 - .L_4)
	.align		4
.L_4:
        /*0010*/ 	.word	index@(triton_poi_fused__native_batch_norm_legit_no_training_relu_14)
        /*0014*/ 	.word	0x00000000


	//----- nvinfo : EIATTR_FRAME_SIZE
	.align		4
.L_5:
        /*0018*/ 	.byte	0x04, 0x11
        /*001a*/ 	.short	(.L_7 - .L_6)
	.align		4
.L_6:
        /*001c*/ 	.word	index@(triton_poi_fused__native_batch_norm_legit_no_training_relu_14)
        /*0020*/ 	.word	0x00000000


	//----- nvinfo : EIATTR_MIN_STACK_SIZE
	.align		4
.L_7:
        /*0024*/ 	.byte	0x04, 0x12
        /*0026*/ 	.short	(.L_9 - .L_8)
	.align		4
.L_8:
        /*0028*/ 	.word	index@(triton_poi_fused__native_batch_norm_legit_no_training_relu_14)
        /*002c*/ 	.word	0x00000000
.L_9:


//--------------------- .nv.info.triton_poi_fused__native_batch_norm_legit_no_training_relu_14 --------------------------
	.section	.nv.info.triton_poi_fused__native_batch_norm_legit_no_training_relu_14,"",@"SHT_CUDA_INFO"
	.sectionflags	@""
	.align	4


	//----- nvinfo : EIATTR_CUDA_API_VERSION
	.align		4
        /*0000*/ 	.byte	0x04, 0x37
        /*0002*/ 	.short	(.L_11 - .L_10)
.L_10:
        /*0004*/ 	.word	0x0000007c


	//----- nvinfo : EIATTR_KPARAM_INFO
	.align		4
.L_11:
        /*0008*/ 	.byte	0x04, 0x17
        /*000a*/ 	.short	(.L_13 - .L_12)
.L_12:
        /*000c*/ 	.word	0x00000000
        /*0010*/ 	.short	0x0006
        /*0012*/ 	.short	0x0030
        /*0014*/ 	.byte	0x00, 0xf0, 0x11, 0x00


	//----- nvinfo : EIATTR_KPARAM_INFO
	.align		4
.L_13:
        /*0018*/ 	.byte	0x04, 0x17
        /*001a*/ 	.short	(.L_15 - .L_14)
.L_14:
        /*001c*/ 	.word	0x00000000
        /*0020*/ 	.short	0x0005
        /*0022*/ 	.short	0x0028
        /*0024*/ 	.byte	0x00, 0xf4, 0x21, 0x00


	//----- nvinfo : EIATTR_KPARAM_INFO
	.align		4
.L_15:
        /*0028*/ 	.byte	0x04, 0x17
        /*002a*/ 	.short	(.L_17 - .L_16)
.L_16:
        /*002c*/ 	.word	0x00000000
        /*0030*/ 	.short	0x0004
        /*0032*/ 	.short	0x0020
        /*0034*/ 	.byte	0x00, 0xf4, 0x21, 0x00


	//----- nvinfo : EIATTR_KPARAM_INFO
	.align		4
.L_17:
        /*0038*/ 	.byte	0x04, 0x17
        /*003a*/ 	.short	(.L_19 - .L_18)
.L_18:
        /*003c*/ 	.word	0x00000000
        /*0040*/ 	.short	0x0003
        /*0042*/ 	.short	0x0018
        /*0044*/ 	.byte	0x00, 0xf4, 0x21, 0x00


	//----- nvinfo : EIATTR_KPARAM_INFO
	.align		4
.L_19:
        /*0048*/ 	.byte	0x04, 0x17
        /*004a*/ 	.short	(.L_21 - .L_20)
.L_20:
        /*004c*/ 	.word	0x00000000
        /*0050*/ 	.short	0x0002
        /*0052*/ 	.short	0x0010
        /*0054*/ 	.byte	0x00, 0xf4, 0x21, 0x00


	//----- nvinfo : EIATTR_KPARAM_INFO
	.align		4
.L_21:
        /*0058*/ 	.byte	0x04, 0x17
        /*005a*/ 	.short	(.L_23 - .L_22)
.L_22:
        /*005c*/ 	.word	0x00000000
        /*0060*/ 	.short	0x0001
        /*0062*/ 	.short	0x0008
        /*0064*/ 	.byte	0x00, 0xf4, 0x21, 0x00


	//----- nvinfo : EIATTR_KPARAM_INFO
	.align		4
.L_23:
        /*0068*/ 	.byte	0x04, 0x17
        /*006a*/ 	.short	(.L_25 - .L_24)
.L_24:
        /*006c*/ 	.word	0x00000000
        /*0070*/ 	.short	0x0000
        /*0072*/ 	.short	0x0000
        /*0074*/ 	.byte	0x00, 0xf4, 0x21, 0x00


	//----- nvinfo : EIATTR_SPARSE_MMA_MASK
	.align		4
.L_25:
        /*0078*/ 	.byte	0x03, 0x50
        /*007a*/ 	.short	0x0000


	//----- nvinfo : EIATTR_MAXREG_COUNT
	.align		4
        /*007c*/ 	.byte	0x03, 0x1b
        /*007e*/ 	.short	0x00ff


	//----- nvinfo : EIATTR_EXIT_INSTR_OFFSETS
	.align		4
        /*0080*/ 	.byte	0x04, 0x1c
        /*0082*/ 	.short	(.L_27 - .L_26)


	//   ....[0]....
.L_26:
        /*0084*/ 	.word	0x00000700


	//----- nvinfo : EIATTR_REQNTID
	.align		4
.L_27:
        /*0088*/ 	.byte	0x04, 0x10
        /*008a*/ 	.short	(.L_29 - .L_28)
.L_28:
        /*008c*/ 	.word	0x00000080
        /*0090*/ 	.word	0x00000001
        /*0094*/ 	.word	0x00000001


	//----- nvinfo : EIATTR_CBANK_PARAM_SIZE
	.align		4
.L_29:
        /*0098*/ 	.byte	0x03, 0x19
        /*009a*/ 	.short	0x0034


	//----- nvinfo : EIATTR_PARAM_CBANK
	.align		4
        /*009c*/ 	.byte	0x04, 0x0a
        /*009e*/ 	.short	(.L_31 - .L_30)
	.align		4
.L_30:
        /*00a0*/ 	.word	index@(.nv.constant0.triton_poi_fused__native_batch_norm_legit_no_training_relu_14)
        /*00a4*/ 	.short	0x0210
        /*00a6*/ 	.short	0x0034


	//----- nvinfo : EIATTR_SW_WAR
	.align		4
.L_31:
        /*00a8*/ 	.byte	0x04, 0x36
        /*00aa*/ 	.short	(.L_33 - .L_32)
.L_32:
        /*00ac*/ 	.word	0x00000008
.L_33:


//--------------------- .nv.callgraph             --------------------------
	.section	.nv.callgraph,"",@"SHT_CUDA_CALLGRAPH"
	.align	4
	.sectionentsize	8
	.align		4
        /*0000*/ 	.word	0x00000000
	.align		4
        /*0004*/ 	.word	0xffffffff
	.align		4
        /*0008*/ 	.word	0x00000000
	.align		4
        /*000c*/ 	.word	0xfffffffe
	.align		4
        /*0010*/ 	.word	0x00000000
	.align		4
        /*0014*/ 	.word	0xfffffffd
	.align		4
        /*0018*/ 	.word	0x00000000
	.align		4
        /*001c*/ 	.word	0xfffffffc


//--------------------- .nv.constant4             --------------------------
	.section	.nv.constant4,"a",@progbits
	.align	8
	.align		8
.nv.constant4:
        /*0000*/ 	.dword	_$_str
	.align		8
        /*0008*/ 	.dword	_$_str_$_2


//--------------------- .text.triton_poi_fused__native_batch_norm_legit_no_training_relu_14 --------------------------
	.section	.text.triton_poi_fused__native_batch_norm_legit_no_training_relu_14,"ax",@progbits
	.align	128
        .global         triton_poi_fused__native_batch_norm_legit_no_training_relu_14
        .type           triton_poi_fused__native_batch_norm_legit_no_training_relu_14,@function
        .size           triton_poi_fused__native_batch_norm_legit_no_training_relu_14,(.L_x_1 - triton_poi_fused__native_batch_norm_legit_no_training_relu_14)
        .other          triton_poi_fused__native_batch_norm_legit_no_training_relu_14,@"STO_CUDA_ENTRY STV_DEFAULT"
triton_poi_fused__native_batch_norm_legit_no_training_relu_14:
.text.triton_poi_fused__native_batch_norm_legit_no_training_relu_14:
[----:B------:R-:W-:Y:S01]  /*0000*/  LDC R1, c[0x0][0x28] ;  /* 0x00000a00ff017b82 */ /* 0x000fe20000000800 */
[----:B------:R-:W1:Y:S01]  /*0010*/  S2R R0, SR_TID.X ;  /* 0x0000000000007919 */ /* 0x000e620000002100 */
[----:B------:R-:W-:Y:S01]  /*0020*/  HFMA2.MMA R4, -RZ, RZ, 0, 0 ;  /* 0x00000000ff047435 */ /* 0x000fe200000001ff */
[----:B------:R-:W-:Y:S01]  /*0030*/  MOV R6, RZ ;  /* 0x000000ff00067202 */ /* 0x000fe20000000f00 */
[----:B------:R-:W-:Y:S01]  /*0040*/  ULDC.64 UR4, c[0x0][0x208] ;  /* 0x0000820000047ab9 */ /* 0x000fe20000000a00 */
[----:B------:R-:W2:Y:S03]  /*0050*/  S2R R5, SR_CTAID.X ;  /* 0x0000000000057919 */ /* 0x000ea60000002500 */
[----:B------:R-:W3:Y:S08]  /*0060*/  LDC.64 R16, c[0x0][0x218] ;  /* 0x00008600ff107b82 */ /* 0x000ef00000000a00 */
[----:B------:R-:W4:Y:S08]  /*0070*/  LDC.64 R14, c[0x0][0x210] ;  /* 0x00008400ff0e7b82 */ /* 0x000f300000000a00 */
[----:B------:R-:W5:Y:S01]  /*0080*/  LDC.64 R12, c[0x0][0x230] ;  /* 0x00008c00ff0c7b82 */ /* 0x000f620000000a00 */
[----:B-1----:R-:W-:-:S02]  /*0090*/  SHF.L.U32 R0, R0, 0x2, RZ ;  /* 0x0000000200007819 */ /* 0x002fc400000006ff */
[----:B--2---:R-:W-:Y:S02]  /*00a0*/  SHF.R.S32.HI R3, RZ, 0x15, R5 ;  /* 0x00000015ff037819 */ /* 0x004fe40000011405 */
[----:B------:R-:W-:Y:S02]  /*00b0*/  LOP3.LUT R0, R0, 0x1fc, RZ, 0xc0, !PT ;  /* 0x000001fc00007812 */ /* 0x000fe400078ec0ff */
[----:B------:R-:W-:Y:S02]  /*00c0*/  SGXT R3, R3, 0x1 ;  /* 0x000000010303781a */ /* 0x000fe40000000200 */
[----:B------:R-:W-:-:S04]  /*00d0*/  LEA R18, R5, R0, 0xa ;  /* 0x0000000005127211 */ /* 0x000fc800078e50ff */
[----:B------:R-:W-:Y:S02]  /*00e0*/  LEA.HI R0, R3, R18, RZ, 0xc ;  /* 0x0000001203007211 */ /* 0x000fe400078f60ff */
[----:B------:R-:W1:Y:S02]  /*00f0*/  LDC.64 R2, c[0x0][0x220] ;  /* 0x00008800ff027b82 */ /* 0x000e640000000a00 */
[----:B------:R-:W-:Y:S02]  /*0100*/  SHF.R.S32.HI R5, RZ, 0xc, R0 ;  /* 0x0000000cff057819 */ /* 0x000fe40000011400 */
[----:B------:R-:W-:-:S04]  /*0110*/  IADD3 R0, R0, 0x200, RZ ;  /* 0x0000020000007810 */ /* 0x000fc80007ffe0ff */
[----:B------:R-:W-:Y:S01]  /*0120*/  SHF.R.S32.HI R7, RZ, 0xc, R0 ;  /* 0x0000000cff077819 */ /* 0x000fe20000011400 */
[----:B------:R-:W-:-:S04]  /*0130*/  IMAD.HI R0, R5, -0x6db6db6d, R4 ;  /* 0x9249249305007827 */ /* 0x000fc800078e0204 */
[----:B------:R-:W-:Y:S01]  /*0140*/  IMAD.HI R4, R7, -0x6db6db6d, R6 ;  /* 0x9249249307047827 */ /* 0x000fe200078e0206 */
[----:B------:R-:W-:-:S04]  /*0150*/  SHF.R.U32.HI R9, RZ, 0x1f, R0 ;  /* 0x0000001fff097819 */ /* 0x000fc80000011600 */
[----:B------:R-:W-:Y:S02]  /*0160*/  LEA.HI.SX32 R9, R0, R9, 0x1b ;  /* 0x0000000900097211 */ /* 0x000fe400078fdaff */
[----:B------:R-:W-:-:S03]  /*0170*/  SHF.R.U32.HI R11, RZ, 0x1f, R4 ;  /* 0x0000001fff0b7819 */ /* 0x000fc60000011604 */
[----:B------:R-:W-:Y:S01]  /*0180*/  IMAD R23, R9, -0x38, R5 ;  /* 0xffffffc809177824 */ /* 0x000fe200078e0205 */
[----:B------:R-:W-:-:S03]  /*0190*/  LEA.HI.SX32 R11, R4, R11, 0x1b ;  /* 0x0000000b040b7211 */ /* 0x000fc600078fdaff */
[----:B-1----:R-:W-:-:S04]  /*01a0*/  IMAD.WIDE R8, R23, 0x4, R2 ;  /* 0x0000000417087825 */ /* 0x002fc800078e0202 */
[----:B------:R-:W-:Y:S01]  /*01b0*/  IMAD R19, R11, -0x38, R7 ;  /* 0xffffffc80b137824 */ /* 0x000fe200078e0207 */
[----:B------:R-:W2:Y:S03]  /*01c0*/  LDG.E.EL R20, desc[UR4][R8.64] ;  /* 0x0000000408147981 */ /* 0x000ea6000c2e1900 */
[----:B------:R-:W-:Y:S02]  /*01d0*/  IMAD.WIDE R10, R19, 0x4, R2 ;  /* 0x00000004130a7825 */ /* 0x000fe400078e0202 */
[----:B------:R-:W1:Y:S03]  /*01e0*/  LDC.64 R2, c[0x0][0x228] ;  /* 0x00008a00ff027b82 */ /* 0x000e660000000a00 */
[----:B------:R-:W2:Y:S01]  /*01f0*/  LDG.E.EL R21, desc[UR4][R10.64] ;  /* 0x000000040a157981 */ /* 0x000ea2000c2e1900 */
[----:B---3--:R-:W-:-:S04]  /*0200*/  IMAD.WIDE R26, R23, 0x4, R16 ;  /* 0x00000004171a7825 */ /* 0x008fc800078e0210 */
[----:B----4-:R-:W-:Y:S01]  /*0210*/  IMAD.WIDE R14, R18, 0x4, R14 ;  /* 0x00000004120e7825 */ /* 0x010fe200078e020e */
[----:B------:R-:W3:Y:S04]  /*0220*/  LDG.E.EL R0, desc[UR4][R26.64] ;  /* 0x000000041a007981 */ /* 0x000ee8000c2e1900 */
[----:B------:R-:W3:Y:S01]  /*0230*/  LDG.E.128 R4, desc[UR4][R14.64] ;  /* 0x000000040e047981 */ /* 0x000ee2000c1e1d00 */
[----:B------:R-:W-:-:S03]  /*0240*/  IMAD.WIDE R16, R19, 0x4, R16 ;  /* 0x0000000413107825 */ /* 0x000fc600078e0210 */
[----:B------:R-:W4:Y:S04]  /*0250*/  LDG.E.128 R8, desc[UR4][R14.64+0x800] ;  /* 0x000800040e087981 */ /* 0x000f28000c1e1d00 */
[----:B------:R-:W4:Y:S01]  /*0260*/  LDG.E.EL R16, desc[UR4][R16.64] ;  /* 0x0000000410107981 */ /* 0x000f22000c2e1900 */
[----:B01----:R-:W-:-:S04]  /*0270*/  IMAD.WIDE R24, R23, 0x4, R2 ;  /* 0x0000000417187825 */ /* 0x003fc800078e0202 */
[----:B-----5:R-:W-:Y:S02]  /*0280*/  IMAD.WIDE R22, R23, 0x4, R12 ;  /* 0x0000000417167825 */ /* 0x020fe400078e020c */
[----:B------:R-:W5:Y:S04]  /*0290*/  LDG.E.EL R24, desc[UR4][R24.64] ;  /* 0x0000000418187981 */ /* 0x000f68000c2e1900 */
[----:B------:R-:W5:Y:S01]  /*02a0*/  LDG.E.EL R23, desc[UR4][R22.64] ;  /* 0x0000000416177981 */ /* 0x000f62000c2e1900 */
[----:B------:R-:W-:-:S04]  /*02b0*/  IMAD.WIDE R2, R19, 0x4, R2 ;  /* 0x0000000413027825 */ /* 0x000fc800078e0202 */
[----:B------:R-:W-:Y:S02]  /*02c0*/  IMAD.WIDE R28, R19, 0x4, R12 ;  /* 0x00000004131c7825 */ /* 0x000fe400078e020c */
[----:B------:R0:W4:Y:S04]  /*02d0*/  LDG.E.EL R12, desc[UR4][R2.64] ;  /* 0x00000004020c7981 */ /* 0x000128000c2e1900 */
[----:B------:R-:W4:Y:S01]  /*02e0*/  LDG.E.EL R13, desc[UR4][R28.64] ;  /* 0x000000041c0d7981 */ /* 0x000f22000c2e1900 */
[----:B0-----:R-:W-:Y:S01]  /*02f0*/  HFMA2.MMA R3, -RZ, RZ, 1.625, 0 ;  /* 0x3e800000ff037435 */ /* 0x001fe200000001ff */
[----:B--2---:R-:W-:-:S04]  /*0300*/  FADD R20, R20, 9.9999997473787516356e-06 ;  /* 0x3727c5ac14147421 */ /* 0x004fc80000000000 */
[----:B------:R-:W0:Y:S01]  /*0310*/  MUFU.SQRT R19, R20 ;  /* 0x0000001400137308 */ /* 0x000e220000002000 */
[----:B------:R-:W-:-:S07]  /*0320*/  FADD R21, R21, 9.9999997473787516356e-06 ;  /* 0x3727c5ac15157421 */ /* 0x000fce0000000000 */
[----:B------:R-:W1:Y:S01]  /*0330*/  MUFU.SQRT R25, R21 ;  /* 0x0000001500197308 */ /* 0x000e620000002000 */
[C---:B0-----:R-:W-:Y:S02]  /*0340*/  FSETP.GT.AND P0, PT, R19.reuse, 8.50705917302346158658e+37, PT ;  /* 0x7e8000001300780b */ /* 0x041fe40003f04000 */
[----:B------:R-:W-:Y:S02]  /*0350*/  FSETP.GEU.AND P2, PT, R19, 1.175494350822287508e-38, PT ;  /* 0x008000001300780b */ /* 0x000fe40003f4e000 */
[C---:B-1----:R-:W-:Y:S02]  /*0360*/  FSETP.GT.AND P1, PT, R25.reuse, 8.50705917302346158658e+37, PT ;  /* 0x7e8000001900780b */ /* 0x042fe40003f24000 */
[----:B------:R-:W-:-:S07]  /*0370*/  FSETP.GEU.AND P3, PT, R25, 1.175494350822287508e-38, PT ;  /* 0x008000001900780b */ /* 0x000fce0003f6e000 */
[----:B------:R-:W-:-:S04]  /*0380*/  @P0 FMUL R19, R19, 0.25 ;  /* 0x3e80000013130820 */ /* 0x000fc80000400000 */
[----:B------:R-:W-:Y:S01]  /*0390*/  @!P2 FMUL R19, R19, 16777216 ;  /* 0x4b8000001313a820 */ /* 0x000fe20000400000 */
[----:B------:R-:W-:-:S05]  /*03a0*/  @P1 FMUL R25, R25, 0.25 ;  /* 0x3e80000019191820 */ /* 0x000fca0000400000 */
[----:B------:R-:W0:Y:S01]  /*03b0*/  MUFU.RCP R19, R19 ;  /* 0x0000001300137308 */ /* 0x000e220000001000 */
[----:B------:R-:W-:Y:S01]  /*03c0*/  @!P3 FMUL R25, R25, 16777216 ;  /* 0x4b8000001919b820 */ /* 0x000fe20000400000 */
[----:B------:R-:W-:-:S06]  /*03d0*/  FSEL R2, R3, 1, P0 ;  /* 0x3f80000003027808 */ /* 0x000fcc0000000000 */
[----:B------:R-:W1:Y:S01]  /*03e0*/  MUFU.RCP R14, R25 ;  /* 0x00000019000e7308 */ /* 0x000e620000001000 */
[----:B------:R-:W-:Y:S01]  /*03f0*/  FSEL R3, R3, 1, P1 ;  /* 0x3f80000003037808 */ /* 0x000fe20000800000 */
[----:B------:R-:W-:Y:S01]  /*0400*/  @!P2 FMUL R2, R2, 16777216 ;  /* 0x4b8000000202a820 */ /* 0x000fe20000400000 */
[----:B---3--:R-:W-:-:S03]  /*0410*/  FADD R4, R4, -R0 ;  /* 0x8000000004047221 */ /* 0x008fc60000000000 */
[----:B------:R-:W-:Y:S01]  /*0420*/  @!P3 FMUL R3, R3, 16777216 ;  /* 0x4b8000000303b820 */ /* 0x000fe20000400000 */
[----:B0-----:R-:W-:Y:S01]  /*0430*/  FMUL R15, R19, R2 ;  /* 0x00000002130f7220 */ /* 0x001fe20000400000 */
[--C-:B------:R-:W-:Y:S01]  /*0440*/  FADD R20, R5, -R0.reuse ;  /* 0x8000000005147221 */ /* 0x100fe20000000000 */
[--C-:B------:R-:W-:Y:S01]  /*0450*/  FADD R6, R6, -R0.reuse ;  /* 0x8000000006067221 */ /* 0x100fe20000000000 */
[----:B------:R-:W-:Y:S01]  /*0460*/  FADD R0, R7, -R0 ;  /* 0x8000000007007221 */ /* 0x000fe20000000000 */
[C---:B------:R-:W-:Y:S01]  /*0470*/  FMUL R5, R15.reuse, R4 ;  /* 0x000000040f057220 */ /* 0x040fe20000400000 */
[C---:B------:R-:W-:Y:S01]  /*0480*/  FMUL R4, R15.reuse, R20 ;  /* 0x000000140f047220 */ /* 0x040fe20000400000 */
[----:B-1----:R-:W-:Y:S02]  /*0490*/  FMUL R14, R14, R3 ;  /* 0x000000030e0e7220 */ /* 0x002fe40000400000 */
[----:B------:R-:W0:Y:S01]  /*04a0*/  LDC.64 R2, c[0x0][0x238] ;  /* 0x00008e00ff027b82 */ /* 0x000e220000000a00 */
[C---:B------:R-:W-:Y:S01]  /*04b0*/  FMUL R20, R15.reuse, R6 ;  /* 0x000000060f147220 */ /* 0x040fe20000400000 */
[----:B------:R-:W-:Y:S01]  /*04c0*/  FMUL R6, R15, R0 ;  /* 0x000000000f067220 */ /* 0x000fe20000400000 */
[--C-:B----4-:R-:W-:Y:S01]  /*04d0*/  FADD R7, R8, -R16.reuse ;  /* 0x8000001008077221 */ /* 0x110fe20000000000 */
[--C-:B------:R-:W-:Y:S01]  /*04e0*/  FADD R9, R9, -R16.reuse ;  /* 0x8000001009097221 */ /* 0x100fe20000000000 */
[--C-:B------:R-:W-:Y:S01]  /*04f0*/  FADD R15, R10, -R16.reuse ;  /* 0x800000100a0f7221 */ /* 0x100fe20000000000 */
[C-C-:B-----5:R-:W-:Y:S01]  /*0500*/  FFMA R0, R24.reuse, R5, R23.reuse ;  /* 0x0000000518007223 */ /* 0x160fe20000000017 */
[----:B------:R-:W-:Y:S01]  /*0510*/  FADD R11, R11, -R16 ;  /* 0x800000100b0b7221 */ /* 0x000fe20000000000 */
[C-C-:B------:R-:W-:Y:S01]  /*0520*/  FFMA R4, R24.reuse, R4, R23.reuse ;  /* 0x0000000418047223 */ /* 0x140fe20000000017 */
[C-C-:B------:R-:W-:Y:S01]  /*0530*/  FFMA R5, R24.reuse, R20, R23.reuse ;  /* 0x0000001418057223 */ /* 0x140fe20000000017 */
[----:B------:R-:W-:Y:S01]  /*0540*/  FFMA R23, R24, R6, R23 ;  /* 0x0000000618177223 */ /* 0x000fe20000000017 */
[C---:B------:R-:W-:Y:S01]  /*0550*/  FMUL R7, R14.reuse, R7 ;  /* 0x000000070e077220 */ /* 0x040fe20000400000 */
[C---:B------:R-:W-:Y:S01]  /*0560*/  FMUL R8, R14.reuse, R9 ;  /* 0x000000090e087220 */ /* 0x040fe20000400000 */
[C---:B------:R-:W-:Y:S01]  /*0570*/  FMUL R6, R14.reuse, R15 ;  /* 0x0000000f0e067220 */ /* 0x040fe20000400000 */
[----:B------:R-:W-:Y:S01]  /*0580*/  FMUL R14, R14, R11 ;  /* 0x0000000b0e0e7220 */ /* 0x000fe20000400000 */
[C-C-:B------:R-:W-:Y:S01]  /*0590*/  FFMA R9, R12.reuse, R7, R13.reuse ;  /* 0x000000070c097223 */ /* 0x140fe2000000000d */
[C-C-:B------:R-:W-:Y:S01]  /*05a0*/  FFMA R8, R12.reuse, R8, R13.reuse ;  /* 0x000000080c087223 */ /* 0x140fe2000000000d */
[C-C-:B------:R-:W-:Y:S01]  /*05b0*/  FFMA R10, R12.reuse, R6, R13.reuse ;  /* 0x000000060c0a7223 */ /* 0x140fe2000000000d */
[----:B------:R-:W-:Y:S01]  /*05c0*/  FFMA R14, R12, R14, R13 ;  /* 0x0000000e0c0e7223 */ /* 0x000fe2000000000d */
[----:B------:R-:W-:-:S02]  /*05d0*/  FSETP.GEU.AND P6, PT, R23, RZ, PT ;  /* 0x000000ff1700720b */ /* 0x000fc40003fce000 */
[----:B------:R-:W-:Y:S02]  /*05e0*/  FSETP.GEU.AND P0, PT, R5, RZ, PT ;  /* 0x000000ff0500720b */ /* 0x000fe40003f0e000 */
[----:B------:R-:W-:Y:S02]  /*05f0*/  FSETP.GEU.AND P1, PT, R4, RZ, PT ;  /* 0x000000ff0400720b */ /* 0x000fe40003f2e000 */
[----:B------:R-:W-:Y:S02]  /*0600*/  FSETP.GEU.AND P3, PT, R14, RZ, PT ;  /* 0x000000ff0e00720b */ /* 0x000fe40003f6e000 */
[----:B------:R-:W-:Y:S02]  /*0610*/  SEL R7, R23, RZ, P6 ;  /* 0x000000ff17077207 */ /* 0x000fe40003000000 */
[----:B------:R-:W-:Y:S02]  /*0620*/  FSETP.GEU.AND P2, PT, R0, RZ, PT ;  /* 0x000000ff0000720b */ /* 0x000fe40003f4e000 */
[----:B------:R-:W-:-:S02]  /*0630*/  FSETP.GEU.AND P4, PT, R10, RZ, PT ;  /* 0x000000ff0a00720b */ /* 0x000fc40003f8e000 */
[----:B------:R-:W-:Y:S02]  /*0640*/  FSETP.GEU.AND P5, PT, R9, RZ, PT ;  /* 0x000000ff0900720b */ /* 0x000fe40003fae000 */
[----:B------:R-:W-:Y:S02]  /*0650*/  FSETP.GEU.AND P6, PT, R8, RZ, PT ;  /* 0x000000ff0800720b */ /* 0x000fe40003fce000 */
[----:B------:R-:W-:Y:S01]  /*0660*/  SEL R6, R5, RZ, P0 ;  /* 0x000000ff05067207 */ /* 0x000fe20000000000 */
[----:B0-----:R-:W-:Y:S01]  /*0670*/  IMAD.WIDE R2, R18, 0x4, R2 ;  /* 0x0000000412027825 */ /* 0x001fe200078e0202 */
[----:B------:R-:W-:Y:S02]  /*0680*/  SEL R5, R4, RZ, P1 ;  /* 0x000000ff04057207 */ /* 0x000fe40000800000 */
[----:B------:R-:W-:Y:S02]  /*0690*/  SEL R15, R14, RZ, P3 ;  /* 0x000000ff0e0f7207 */ /* 0x000fe40001800000 */
[----:B------:R-:W-:-:S02]  /*06a0*/  SEL R4, R0, RZ, P2 ;  /* 0x000000ff00047207 */ /* 0x000fc40001000000 */
[----:B------:R-:W-:Y:S02]  /*06b0*/  SEL R14, R10, RZ, P4 ;  /* 0x000000ff0a0e7207 */ /* 0x000fe40002000000 */
[----:B------:R-:W-:Y:S02]  /*06c0*/  SEL R12, R9, RZ, P5 ;  /* 0x000000ff090c7207 */ /* 0x000fe40002800000 */
[----:B------:R-:W-:Y:S01]  /*06d0*/  SEL R13, R8, RZ, P6 ;  /* 0x000000ff080d7207 */ /* 0x000fe20003000000 */
[----:B------:R-:W-:Y:S04]  /*06e0*/  STG.E.128 desc[UR4][R2.64], R4 ;  /* 0x0000000402007986 */ /* 0x000fe8000c101d04 */
[----:B------:R-:W-:Y:S01]  /*06f0*/  STG.E.128 desc[UR4][R2.64+0x800], R12 ;  /* 0x0008000c02007986 */ /* 0x000fe2000c101d04 */
[----:B------:R-:W-:Y:S05]  /*0700*/  EXIT ;  /* 0x000000000000794d */ /* 0x000fea0003800000 */
.L_x_0:
[----:B------:R-:W-:-:S00]  /*0710*/  BRA `(.L_x_0) ;  /* 0xfffffffc00fc7947 */ /* 0x000fc0000383ffff */
[----:B------:R-:W-:-:S00]  /*0720*/  NOP ;  /* 0x0000000000007918 */ /* 0x000fc00000000000 */
        /* <DEDUP_REMOVED lines=13> */
.L_x_1:


//--------------------- .nv.global.init           --------------------------
	.section	.nv.global.init,"aw",@progbits
.nv.global.init:
	.type		_$_str,@object
	.size		_$_str,(_$_str_$_2 - _$_str)
_$_str:
        /*0000*/ 	.byte	0x5f, 0x5f, 0x43, 0x55, 0x44, 0x41, 0x5f, 0x46, 0x54, 0x5a, 0x00
	.type		_$_str_$_2,@object
	.size		_$_str_$_2,(.L_1 - _$_str_$_2)
_$_str_$_2:
        /*000b*/ 	.byte	0x5f, 0x5f, 0x43, 0x55, 0x44, 0x41, 0x5f, 0x50, 0x52, 0x45, 0x43, 0x5f, 0x53, 0x51, 0x52, 0x54
        /*001b*/ 	.byte	0x00
.L_1:


//--------------------- .nv.constant0.triton_poi_fused__native_batch_norm_legit_no_training_relu_14 --------------------------
	.section	.nv.constant0.triton_poi_fused__native_batch_norm_legit_no_training_relu_14,"a",@progbits
	.sectionflags	@""
	.align	4
.nv.constant0.triton_poi_fused__native_batch_norm_legit_no_training_relu_14:
	.zero		580
